//
// Generated by NVIDIA NVVM Compiler
//
// Compiler Build ID: CL-36424714
// Cuda compilation tools, release 13.0, V13.0.88
// Based on NVVM 20.0.0
//

.version 9.0
.target sm_100
.address_size 64

	// .globl	_Z14vectorAdditionPKfS0_Pfi

.visible .entry _Z14vectorAdditionPKfS0_Pfi(
	.param .u64 .ptr .align 1 _Z14vectorAdditionPKfS0_Pfi_param_0,
	.param .u64 .ptr .align 1 _Z14vectorAdditionPKfS0_Pfi_param_1,
	.param .u64 .ptr .align 1 _Z14vectorAdditionPKfS0_Pfi_param_2,
	.param .u32 _Z14vectorAdditionPKfS0_Pfi_param_3
)
{
	.reg .pred 	%p<2>;
	.reg .b32 	%r<6>;
	.reg .b32 	%f<4>;
	.reg .b64 	%rd<11>;

	ld.param.u64 	%rd1, [_Z14vectorAdditionPKfS0_Pfi_param_0];
	ld.param.u64 	%rd2, [_Z14vectorAdditionPKfS0_Pfi_param_1];
	ld.param.u64 	%rd3, [_Z14vectorAdditionPKfS0_Pfi_param_2];
	ld.param.u32 	%r2, [_Z14vectorAdditionPKfS0_Pfi_param_3];
	mov.u32 	%r3, %ctaid.x;
	mov.u32 	%r4, %ntid.x;
	mov.u32 	%r5, %tid.x;
	mad.lo.s32 	%r1, %r3, %r4, %r5;
	setp.ge.s32 	%p1, %r1, %r2;
	@%p1 bra 	$L__BB0_2;
	cvta.to.global.u64 	%rd4, %rd1;
	cvta.to.global.u64 	%rd5, %rd2;
	cvta.to.global.u64 	%rd6, %rd3;
	mul.wide.s32 	%rd7, %r1, 4;
	add.s64 	%rd8, %rd4, %rd7;
	ld.global.f32 	%f1, [%rd8];
	add.s64 	%rd9, %rd5, %rd7;
	ld.global.f32 	%f2, [%rd9];
	add.f32 	%f3, %f1, %f2;
	add.s64 	%rd10, %rd6, %rd7;
	st.global.f32 	[%rd10], %f3;
$L__BB0_2:
	ret;

}


// ===== COMPILED SASS (sm_100) =====

	.target	sm_100

	.elftype	@"ET_EXEC"


//--------------------- .note.nv.tkinfo           --------------------------
	.section	.note.nv.tkinfo,"",@"SHT_NOTE"
	.sectionflags	@"SHF_NOTE_NV_TKINFO"
	.tkinfo
        /*0018*/ 	.word	0x00000002
        /*0030*/ 	.string	""
        /*0030*/ 	.string	"ptxas"
        /*0030*/ 	.string	"Cuda compilation tools, release 13.0, V13.0.88"
        /*0030*/ 	.string	"Build cuda_13.0.r13.0/compiler.36424714_0"
        /*0030*/ 	.string	"-arch sm_100 -m 64 "



//--------------------- .note.nv.cuinfo           --------------------------
	.section	.note.nv.cuinfo,"",@"SHT_NOTE"
	.sectionflags	@"SHF_NOTE_NV_CUINFO"
        /*0018*/ 	.short	0x0002
        /*001a*/ 	.short	0x0064
        /*001c*/ 	.short	0x0082
	.zero		2


//--------------------- .nv.info                  --------------------------
	.section	.nv.info,"",@"SHT_CUDA_INFO"
	.align	4


	//----- nvinfo : EIATTR_REGCOUNT
	.align		4
        /*0000*/ 	.byte	0x04, 0x2f
        /*0002*/ 	.short	(.L_1 - .L_0)
	.align		4
.L_0:
        /*0004*/ 	.word	index@(_Z14vectorAdditionPKfS0_Pfi)
        /*0008*/ 	.word	0x0000000c


	//----- nvinfo : EIATTR_FRAME_SIZE
	.align		4
.L_1:
        /*000c*/ 	.byte	0x04, 0x11
        /*000e*/ 	.short	(.L_3 - .L_2)
	.align		4
.L_2:
        /*0010*/ 	.word	index@(_Z14vectorAdditionPKfS0_Pfi)
        /*0014*/ 	.word	0x00000000


	//----- nvinfo : EIATTR_MIN_STACK_SIZE
	.align		4
.L_3:
        /*0018*/ 	.byte	0x04, 0x12
        /*001a*/ 	.short	(.L_5 - .L_4)
	.align		4
.L_4:
        /*001c*/ 	.word	index@(_Z14vectorAdditionPKfS0_Pfi)
        /*0020*/ 	.word	0x00000000
.L_5:


//--------------------- .nv.compat                --------------------------
	.section	.nv.compat,"",@"SHT_CUDA_COMPAT_INFO"
	.align	4
        /*0000*/ 	.byte	0x02, 0x09, 0x00, 0x00, 0x02, 0x02, 0x01, 0x00, 0x02, 0x05, 0x05, 0x00, 0x03, 0x07, 0x01, 0x01
        /*0010*/ 	.byte	0x02, 0x03, 0x00, 0x00, 0x02, 0x06, 0x01, 0x00, 0x04, 0x0b, 0x08, 0x00, 0x09, 0x00, 0x00, 0x00
        /*0020*/ 	.byte	0x00, 0x00, 0x00, 0x00


//--------------------- .nv.info._Z14vectorAdditionPKfS0_Pfi --------------------------
	.section	.nv.info._Z14vectorAdditionPKfS0_Pfi,"",@"SHT_CUDA_INFO"
	.sectionflags	@""
	.align	4


	//----- nvinfo : EIATTR_CUDA_API_VERSION
	.align		4
        /*0000*/ 	.byte	0x04, 0x37
        /*0002*/ 	.short	(.L_7 - .L_6)
.L_6:
        /*0004*/ 	.word	0x00000082


	//----- nvinfo : EIATTR_KPARAM_INFO
	.align		4
.L_7:
        /*0008*/ 	.byte	0x04, 0x17
        /*000a*/ 	.short	(.L_9 - .L_8)
.L_8:
        /*000c*/ 	.word	0x00000000
        /*0010*/ 	.short	0x0003
        /*0012*/ 	.short	0x0018
        /*0014*/ 	.byte	0x00, 0xf0, 0x11, 0x00


	//----- nvinfo : EIATTR_KPARAM_INFO
	.align		4
.L_9:
        /*0018*/ 	.byte	0x04, 0x17
        /*001a*/ 	.short	(.L_11 - .L_10)
.L_10:
        /*001c*/ 	.word	0x00000000
        /*0020*/ 	.short	0x0002
        /*0022*/ 	.short	0x0010
        /*0024*/ 	.byte	0x00, 0xf5, 0x21, 0x00


	//----- nvinfo : EIATTR_KPARAM_INFO
	.align		4
.L_11:
        /*0028*/ 	.byte	0x04, 0x17
        /*002a*/ 	.short	(.L_13 - .L_12)
.L_12:
        /*002c*/ 	.word	0x00000000
        /*0030*/ 	.short	0x0001
        /*0032*/ 	.short	0x0008
        /*0034*/ 	.byte	0x00, 0xf5, 0x21, 0x00


	//----- nvinfo : EIATTR_KPARAM_INFO
	.align		4
.L_13:
        /*0038*/ 	.byte	0x04, 0x17
        /*003a*/ 	.short	(.L_15 - .L_14)
.L_14:
        /*003c*/ 	.word	0x00000000
        /*0040*/ 	.short	0x0000
        /*0042*/ 	.short	0x0000
        /*0044*/ 	.byte	0x00, 0xf5, 0x21, 0x00


	//----- nvinfo : EIATTR_SPARSE_MMA_MASK
	.align		4
.L_15:
        /*0048*/ 	.byte	0x03, 0x50
        /*004a*/ 	.short	0x0000


	//----- nvinfo : EIATTR_MAXREG_COUNT
	.align		4
        /*004c*/ 	.byte	0x03, 0x1b
        /*004e*/ 	.short	0x00ff


	//----- nvinfo : EIATTR_MERCURY_ISA_VERSION
	.align		4
        /*0050*/ 	.byte	0x03, 0x5f
        /*0052*/ 	.short	0x0101


	//----- nvinfo : EIATTR_VRC_CTA_INIT_COUNT
	.align		4
        /*0054*/ 	.byte	0x02, 0x4a
	.zero		1
	.zero		1


	//----- nvinfo : EIATTR_EXIT_INSTR_OFFSETS
	.align		4
        /*0058*/ 	.byte	0x04, 0x1c
        /*005a*/ 	.short	(.L_17 - .L_16)


	//   ....[0]....
.L_16:
        /*005c*/ 	.word	0x00000070


	//   ....[1]....
        /*0060*/ 	.word	0x00000130


	//----- nvinfo : EIATTR_CBANK_PARAM_SIZE
	.align		4
.L_17:
        /*0064*/ 	.byte	0x03, 0x19
        /*0066*/ 	.short	0x001c


	//----- nvinfo : EIATTR_PARAM_CBANK
	.align		4
        /*0068*/ 	.byte	0x04, 0x0a
        /*006a*/ 	.short	(.L_19 - .L_18)
	.align		4
.L_18:
        /*006c*/ 	.word	index@(.nv.constant0._Z14vectorAdditionPKfS0_Pfi)
        /*0070*/ 	.short	0x0380
        /*0072*/ 	.short	0x001c


	//----- nvinfo : EIATTR_SW_WAR
	.align		4
.L_19:
        /*0074*/ 	.byte	0x04, 0x36
        /*0076*/ 	.short	(.L_21 - .L_20)
.L_20:
        /*0078*/ 	.word	0x00000008
.L_21:


//--------------------- .nv.callgraph             --------------------------
	.section	.nv.callgraph,"",@"SHT_CUDA_CALLGRAPH"
	.align	4
	.sectionentsize	8
	.align		4
        /*0000*/ 	.word	0x00000000
	.align		4
        /*0004*/ 	.word	0xffffffff
	.align		4
        /*0008*/ 	.word	0x00000000
	.align		4
        /*000c*/ 	.word	0xfffffffe
	.align		4
        /*0010*/ 	.word	0x00000000
	.align		4
        /*0014*/ 	.word	0xfffffffd
	.align		4
        /*0018*/ 	.word	0x00000000
	.align		4
        /*001c*/ 	.word	0xfffffffc


//--------------------- .text._Z14vectorAdditionPKfS0_Pfi --------------------------
	.section	.text._Z14vectorAdditionPKfS0_Pfi,"ax",@progbits
	.align	128
        .global         _Z14vectorAdditionPKfS0_Pfi
        .type           _Z14vectorAdditionPKfS0_Pfi,@function
        .size           _Z14vectorAdditionPKfS0_Pfi,(.L_x_1 - _Z14vectorAdditionPKfS0_Pfi)
        .other          _Z14vectorAdditionPKfS0_Pfi,@"STO_CUDA_ENTRY STV_DEFAULT"
_Z14vectorAdditionPKfS0_Pfi:
.text._Z14vectorAdditionPKfS0_Pfi:
[----:B------:R-:W-:Y:S01]  /*0000*/  LDC R1, c[0x0][0x37c] ;  /* 0x0000df00ff017b82 */ /* 0x000fe20000000800 */
[----:B------:R-:W0:Y:S07]  /*0010*/  S2R R0, SR_TID.X ;  /* 0x0000000000007919 */ /* 0x000e2e0000002100 */
[----:B------:R-:W0:Y:S01]  /*0020*/  S2UR UR4, SR_CTAID.X ;  /* 0x00000000000479c3 */ /* 0x000e220000002500 */
[----:B------:R-:W1:Y:S07]  /*0030*/  LDCU UR5, c[0x0][0x398] ;  /* 0x00007300ff0577ac */ /* 0x000e6e0008000800 */
[----:B------:R-:W0:Y:S02]  /*0040*/  LDC R9, c[0x0][0x360] ;  /* 0x0000d800ff097b82 */ /* 0x000e240000000800 */
[----:B0-----:R-:W-:-:S05]  /*0050*/  IMAD R9, R9, UR4, R0 ;  /* 0x0000000409097c24 */ /* 0x001fca000f8e0200 */
[----:B-1----:R-:W-:-:S13]  /*0060*/  ISETP.GE.AND P0, PT, R9, UR5, PT ;  /* 0x0000000509007c0c */ /* 0x002fda000bf06270 */
[----:B------:R-:W-:Y:S05]  /*0070*/  @P0 EXIT ;  /* 0x000000000000094d */ /* 0x000fea0003800000 */
[----:B------:R-:W0:Y:S01]  /*0080*/  LDC.64 R2, c[0x0][0x380] ;  /* 0x0000e000ff027b82 */ /* 0x000e220000000a00 */
[----:B------:R-:W1:Y:S07]  /*0090*/  LDCU.64 UR4, c[0x0][0x358] ;  /* 0x00006b00ff0477ac */ /* 0x000e6e0008000a00 */
[----:B------:R-:W2:Y:S08]  /*00a0*/  LDC.64 R4, c[0x0][0x388] ;  /* 0x0000e200ff047b82 */ /* 0x000eb00000000a00 */
[----:B------:R-:W3:Y:S01]  /*00b0*/  LDC.64 R6, c[0x0][0x390] ;  /* 0x0000e400ff067b82 */ /* 0x000ee20000000a00 */
[----:B0-----:R-:W-:-:S06]  /*00c0*/  IMAD.WIDE R2, R9, 0x4, R2 ;  /* 0x0000000409027825 */ /* 0x001fcc00078e0202 */
[----:B-1----:R-:W4:Y:S01]  /*00d0*/  LDG.E R2, desc[UR4][R2.64] ;  /* 0x0000000402027981 */ /* 0x002f22000c1e1900 */
[----:B--2---:R-:W-:-:S06]  /*00e0*/  IMAD.WIDE R4, R9, 0x4, R4 ;  /* 0x0000000409047825 */ /* 0x004fcc00078e0204 */
[----:B------:R-:W4:Y:S01]  /*00f0*/  LDG.E R5, desc[UR4][R4.64] ;  /* 0x0000000404057981 */ /* 0x000f22000c1e1900 */
[----:B---3--:R-:W-:-:S04]  /*0100*/  IMAD.WIDE R6, R9, 0x4, R6 ;  /* 0x0000000409067825 */ /* 0x008fc800078e0206 */
[----:B----4-:R-:W-:-:S05]  /*0110*/  FADD R9, R2, R5 ;  /* 0x0000000502097221 */ /* 0x010fca0000000000 */
[----:B------:R-:W-:Y:S01]  /*0120*/  STG.E desc[UR4][R6.64], R9 ;  /* 0x0000000906007986 */ /* 0x000fe2000c101904 */
[----:B------:R-:W-:Y:S05]  /*0130*/  EXIT ;  /* 0x000000000000794d */ /* 0x000fea0003800000 */
.L_x_0:
[----:B------:R-:W-:-:S00]  /*0140*/  BRA `(.L_x_0) ;  /* 0xfffffffc00fc7947 */ /* 0x000fc0000383ffff */
[----:B------:R-:W-:-:S00]  /*0150*/  NOP ;  /* 0x0000000000007918 */ /* 0x000fc00000000000 */
        /* <DEDUP_REMOVED lines=10> */
.L_x_1:


//--------------------- .nv.shared.reserved.0     --------------------------
	.section	.nv.shared.reserved.0,"aw",@nobits
	.weak		__nv_reservedSMEM_offset_0_alias
	.size		__nv_reservedSMEM_offset_0_alias, 0, 64
	.other		__nv_reservedSMEM_offset_0_alias,@"STO_CUDA_RESERVED_SHARED STV_DEFAULT"
__nv_reservedSMEM_offset_0_alias:
	.zero		0
	.zero		64


//--------------------- .nv.constant0._Z14vectorAdditionPKfS0_Pfi --------------------------
	.section	.nv.constant0._Z14vectorAdditionPKfS0_Pfi,"a",@progbits
	.sectionflags	@""
	.align	4
.nv.constant0._Z14vectorAdditionPKfS0_Pfi:
	.zero		924


//--------------------- SYMBOLS --------------------------

	.type		.nv.reservedSmem.offset0,@object
	.size		.nv.reservedSmem.offset0,0x4
